//
// Generated by NVIDIA NVVM Compiler
//
// Compiler Build ID: CL-36424714
// Cuda compilation tools, release 13.0, V13.0.88
// Based on NVVM 20.0.0
//

.version 9.0
.target sm_100
.address_size 64

	// .globl	_Z4testPtt

.visible .entry _Z4testPtt(
	.param .u64 .ptr .align 1 _Z4testPtt_param_0,
	.param .u16 _Z4testPtt_param_1
)
{
	.reg .b32 	%r<6>;
	.reg .b64 	%rd<5>;

	ld.param.u64 	%rd1, [_Z4testPtt_param_0];
	ld.param.u16 	%r1, [_Z4testPtt_param_1];
	cvta.to.global.u64 	%rd2, %rd1;
	and.b64  	%rd3, %rd1, 2;
	sub.s64 	%rd4, %rd2, %rd3;
	cvt.u32.u64 	%r2, %rd3;
	shl.b32 	%r3, %r2, 3;
	shl.b32 	%r4, %r1, %r3;
	atom.global.or.b32 	%r5, [%rd4], %r4;
	ret;

}


// ===== COMPILED SASS (sm_100) =====

	.target	sm_100

	.elftype	@"ET_EXEC"


//--------------------- .note.nv.tkinfo           --------------------------
	.section	.note.nv.tkinfo,"",@"SHT_NOTE"
	.sectionflags	@"SHF_NOTE_NV_TKINFO"
	.tkinfo
        /*0018*/ 	.word	0x00000002
        /*0030*/ 	.string	""
        /*0030*/ 	.string	"ptxas"
        /*0030*/ 	.string	"Cuda compilation tools, release 13.0, V13.0.88"
        /*0030*/ 	.string	"Build cuda_13.0.r13.0/compiler.36424714_0"
        /*0030*/ 	.string	"-arch sm_100 -m 64 "



//--------------------- .note.nv.cuinfo           --------------------------
	.section	.note.nv.cuinfo,"",@"SHT_NOTE"
	.sectionflags	@"SHF_NOTE_NV_CUINFO"
        /*0018*/ 	.short	0x0002
        /*001a*/ 	.short	0x0064
        /*001c*/ 	.short	0x0082
	.zero		2


//--------------------- .nv.info                  --------------------------
	.section	.nv.info,"",@"SHT_CUDA_INFO"
	.align	4


	//----- nvinfo : EIATTR_REGCOUNT
	.align		4
        /*0000*/ 	.byte	0x04, 0x2f
        /*0002*/ 	.short	(.L_1 - .L_0)
	.align		4
.L_0:
        /*0004*/ 	.word	index@(_Z4testPtt)
        /*0008*/ 	.word	0x0000000a


	//----- nvinfo : EIATTR_FRAME_SIZE
	.align		4
.L_1:
        /*000c*/ 	.byte	0x04, 0x11
        /*000e*/ 	.short	(.L_3 - .L_2)
	.align		4
.L_2:
        /*0010*/ 	.word	index@(_Z4testPtt)
        /*0014*/ 	.word	0x00000000


	//----- nvinfo : EIATTR_MIN_STACK_SIZE
	.align		4
.L_3:
        /*0018*/ 	.byte	0x04, 0x12
        /*001a*/ 	.short	(.L_5 - .L_4)
	.align		4
.L_4:
        /*001c*/ 	.word	index@(_Z4testPtt)
        /*0020*/ 	.word	0x00000000
.L_5:


//--------------------- .nv.compat                --------------------------
	.section	.nv.compat,"",@"SHT_CUDA_COMPAT_INFO"
	.align	4
        /*0000*/ 	.byte	0x02, 0x09, 0x00, 0x00, 0x02, 0x02, 0x01, 0x00, 0x02, 0x05, 0x05, 0x00, 0x03, 0x07, 0x01, 0x01
        /*0010*/ 	.byte	0x02, 0x03, 0x00, 0x00, 0x02, 0x06, 0x01, 0x00, 0x04, 0x0b, 0x08, 0x00, 0x09, 0x00, 0x00, 0x00
        /*0020*/ 	.byte	0x00, 0x00, 0x00, 0x00


//--------------------- .nv.info._Z4testPtt       --------------------------
	.section	.nv.info._Z4testPtt,"",@"SHT_CUDA_INFO"
	.sectionflags	@""
	.align	4


	//----- nvinfo : EIATTR_CUDA_API_VERSION
	.align		4
        /*0000*/ 	.byte	0x04, 0x37
        /*0002*/ 	.short	(.L_7 - .L_6)
.L_6:
        /*0004*/ 	.word	0x00000082


	//----- nvinfo : EIATTR_KPARAM_INFO
	.align		4
.L_7:
        /*0008*/ 	.byte	0x04, 0x17
        /*000a*/ 	.short	(.L_9 - .L_8)
.L_8:
        /*000c*/ 	.word	0x00000000
        /*0010*/ 	.short	0x0001
        /*0012*/ 	.short	0x0008
        /*0014*/ 	.byte	0x00, 0xf0, 0x09, 0x00


	//----- nvinfo : EIATTR_KPARAM_INFO
	.align		4
.L_9:
        /*0018*/ 	.byte	0x04, 0x17
        /*001a*/ 	.short	(.L_11 - .L_10)
.L_10:
        /*001c*/ 	.word	0x00000000
        /*0020*/ 	.short	0x0000
        /*0022*/ 	.short	0x0000
        /*0024*/ 	.byte	0x00, 0xf5, 0x21, 0x00


	//----- nvinfo : EIATTR_SPARSE_MMA_MASK
	.align		4
.L_11:
        /*0028*/ 	.byte	0x03, 0x50
        /*002a*/ 	.short	0x0000


	//----- nvinfo : EIATTR_MAXREG_COUNT
	.align		4
        /*002c*/ 	.byte	0x03, 0x1b
        /*002e*/ 	.short	0x00ff


	//----- nvinfo : EIATTR_MERCURY_ISA_VERSION
	.align		4
        /*0030*/ 	.byte	0x03, 0x5f
        /*0032*/ 	.short	0x0101


	//----- nvinfo : EIATTR_INT_WARP_WIDE_INSTR_OFFSETS
	.align		4
        /*0034*/ 	.byte	0x04, 0x31
        /*0036*/ 	.short	(.L_13 - .L_12)


	//   ....[0]....
.L_12:
        /*0038*/ 	.word	0x00000030


	//   ....[1]....
        /*003c*/ 	.word	0x000000d0


	//----- nvinfo : EIATTR_VRC_CTA_INIT_COUNT
	.align		4
.L_13:
        /*0040*/ 	.byte	0x02, 0x4a
	.zero		1
	.zero		1


	//----- nvinfo : EIATTR_EXIT_INSTR_OFFSETS
	.align		4
        /*0044*/ 	.byte	0x04, 0x1c
        /*0046*/ 	.short	(.L_15 - .L_14)


	//   ....[0]....
.L_14:
        /*0048*/ 	.word	0x00000110


	//----- nvinfo : EIATTR_CBANK_PARAM_SIZE
	.align		4
.L_15:
        /*004c*/ 	.byte	0x03, 0x19
        /*004e*/ 	.short	0x000a


	//----- nvinfo : EIATTR_PARAM_CBANK
	.align		4
        /*0050*/ 	.byte	0x04, 0x0a
        /*0052*/ 	.short	(.L_17 - .L_16)
	.align		4
.L_16:
        /*0054*/ 	.word	index@(.nv.constant0._Z4testPtt)
        /*0058*/ 	.short	0x0380
        /*005a*/ 	.short	0x000a


	//----- nvinfo : EIATTR_SW_WAR
	.align		4
.L_17:
        /*005c*/ 	.byte	0x04, 0x36
        /*005e*/ 	.short	(.L_19 - .L_18)
.L_18:
        /*0060*/ 	.word	0x00000008
.L_19:


//--------------------- .nv.callgraph             --------------------------
	.section	.nv.callgraph,"",@"SHT_CUDA_CALLGRAPH"
	.align	4
	.sectionentsize	8
	.align		4
        /*0000*/ 	.word	0x00000000
	.align		4
        /*0004*/ 	.word	0xffffffff
	.align		4
        /*0008*/ 	.word	0x00000000
	.align		4
        /*000c*/ 	.word	0xfffffffe
	.align		4
        /*0010*/ 	.word	0x00000000
	.align		4
        /*0014*/ 	.word	0xfffffffd
	.align		4
        /*0018*/ 	.word	0x00000000
	.align		4
        /*001c*/ 	.word	0xfffffffc


//--------------------- .text._Z4testPtt          --------------------------
	.section	.text._Z4testPtt,"ax",@progbits
	.align	128
        .global         _Z4testPtt
        .type           _Z4testPtt,@function
        .size           _Z4testPtt,(.L_x_1 - _Z4testPtt)
        .other          _Z4testPtt,@"STO_CUDA_ENTRY STV_DEFAULT"
_Z4testPtt:
.text._Z4testPtt:
[----:B------:R-:W-:Y:S08]  /*0000*/  LDC R1, c[0x0][0x37c] ;  /* 0x0000df00ff017b82 */ /* 0x000ff00000000800 */
[----:B------:R-:W0:Y:S01]  /*0010*/  LDC.64 R6, c[0x0][0x380] ;  /* 0x0000e000ff067b82 */ /* 0x000e220000000a00 */
[----:B------:R-:W1:Y:S01]  /*0020*/  S2R R2, SR_LANEID ;  /* 0x0000000000027919 */ /* 0x000e620000000000 */
[----:B------:R-:W-:Y:S01]  /*0030*/  VOTEU.ANY UR4, UPT, PT ;  /* 0x0000000000047886 */ /* 0x000fe200038e0100 */
[----:B------:R-:W2:Y:S01]  /*0040*/  LDCU.64 UR6, c[0x0][0x358] ;  /* 0x00006b00ff0677ac */ /* 0x000ea20008000a00 */
[----:B------:R-:W-:-:S04]  /*0050*/  UFLO.U32 UR4, UR4 ;  /* 0x00000004000472bd */ /* 0x000fc800080e0000 */
[----:B------:R-:W3:Y:S01]  /*0060*/  LDC R0, c[0x0][0x388] ;  /* 0x0000e200ff007b82 */ /* 0x000ee20000000800 */
[----:B0-----:R-:W-:-:S05]  /*0070*/  LOP3.LUT R5, R6, 0x2, RZ, 0xc0, !PT ;  /* 0x0000000206057812 */ /* 0x001fca00078ec0ff */
[C---:B------:R-:W-:Y:S01]  /*0080*/  IMAD.SHL.U32 R3, R5.reuse, 0x8, RZ ;  /* 0x0000000805037824 */ /* 0x040fe200078e00ff */
[----:B---3--:R-:W-:Y:S02]  /*0090*/  LOP3.LUT R0, R0, 0xffff, RZ, 0xc0, !PT ;  /* 0x0000ffff00007812 */ /* 0x008fe400078ec0ff */
[----:B-1----:R-:W-:Y:S02]  /*00a0*/  ISETP.EQ.U32.AND P0, PT, R2, UR4, PT ;  /* 0x0000000402007c0c */ /* 0x002fe4000bf02070 */
[----:B------:R-:W-:Y:S02]  /*00b0*/  SHF.L.U32 R0, R0, R3, RZ ;  /* 0x0000000300007219 */ /* 0x000fe400000006ff */
[----:B------:R-:W-:Y:S02]  /*00c0*/  IADD3 R2, P1, PT, -R5, R6, RZ ;  /* 0x0000000605027210 */ /* 0x000fe40007f3e1ff */
[----:B------:R-:W0:Y:S02]  /*00d0*/  REDUX.OR UR5, R0 ;  /* 0x00000000000573c4 */ /* 0x000e240000004000 */
[----:B------:R-:W-:Y:S01]  /*00e0*/  IADD3.X R3, PT, PT, R7, -0x1, RZ, P1, !PT ;  /* 0xffffffff07037810 */ /* 0x000fe20000ffe4ff */
[----:B0-----:R-:W-:-:S05]  /*00f0*/  IMAD.U32 R5, RZ, RZ, UR5 ;  /* 0x00000005ff057e24 */ /* 0x001fca000f8e00ff */
[----:B--2---:R-:W-:Y:S01]  /*0100*/  @P0 REDG.E.OR.STRONG.GPU desc[UR6][R2.64], R5 ;  /* 0x000000050200098e */ /* 0x004fe2000f12e106 */
[----:B------:R-:W-:Y:S05]  /*0110*/  EXIT ;  /* 0x000000000000794d */ /* 0x000fea0003800000 */
.L_x_0:
[----:B------:R-:W-:-:S00]  /*0120*/  BRA `(.L_x_0) ;  /* 0xfffffffc00fc7947 */ /* 0x000fc0000383ffff */
[----:B------:R-:W-:-:S00]  /*0130*/  NOP ;  /* 0x0000000000007918 */ /* 0x000fc00000000000 */
        /* <DEDUP_REMOVED lines=12> */
.L_x_1:


//--------------------- .nv.shared.reserved.0     --------------------------
	.section	.nv.shared.reserved.0,"aw",@nobits
	.weak		__nv_reservedSMEM_offset_0_alias
	.size		__nv_reservedSMEM_offset_0_alias, 0, 64
	.other		__nv_reservedSMEM_offset_0_alias,@"STO_CUDA_RESERVED_SHARED STV_DEFAULT"
__nv_reservedSMEM_offset_0_alias:
	.zero		0
	.zero		64


//--------------------- .nv.constant0._Z4testPtt  --------------------------
	.section	.nv.constant0._Z4testPtt,"a",@progbits
	.sectionflags	@""
	.align	4
.nv.constant0._Z4testPtt:
	.zero		906


//--------------------- SYMBOLS --------------------------

	.type		.nv.reservedSmem.offset0,@object
	.size		.nv.reservedSmem.offset0,0x4
